//
// Generated by NVIDIA NVVM Compiler
//
// Compiler Build ID: CL-36424714
// Cuda compilation tools, release 13.0, V13.0.88
// Based on NVVM 20.0.0
//

.version 9.0
.target sm_100
.address_size 64

	// .globl	_Z11relu_kernelPKfPfi

.visible .entry _Z11relu_kernelPKfPfi(
	.param .u64 .ptr .align 1 _Z11relu_kernelPKfPfi_param_0,
	.param .u64 .ptr .align 1 _Z11relu_kernelPKfPfi_param_1,
	.param .u32 _Z11relu_kernelPKfPfi_param_2
)
{
	.reg .pred 	%p<3>;
	.reg .b32 	%r<6>;
	.reg .b32 	%f<3>;
	.reg .b64 	%rd<8>;

	ld.param.u64 	%rd1, [_Z11relu_kernelPKfPfi_param_0];
	ld.param.u64 	%rd2, [_Z11relu_kernelPKfPfi_param_1];
	ld.param.u32 	%r2, [_Z11relu_kernelPKfPfi_param_2];
	mov.u32 	%r3, %tid.x;
	mov.u32 	%r4, %ntid.x;
	mov.u32 	%r5, %ctaid.x;
	mad.lo.s32 	%r1, %r4, %r5, %r3;
	setp.ge.s32 	%p1, %r1, %r2;
	@%p1 bra 	$L__BB0_2;
	cvta.to.global.u64 	%rd3, %rd1;
	cvta.to.global.u64 	%rd4, %rd2;
	mul.wide.s32 	%rd5, %r1, 4;
	add.s64 	%rd6, %rd3, %rd5;
	ld.global.f32 	%f1, [%rd6];
	setp.lt.f32 	%p2, %f1, 0f00000000;
	selp.f32 	%f2, 0f00000000, %f1, %p2;
	add.s64 	%rd7, %rd4, %rd5;
	st.global.f32 	[%rd7], %f2;
$L__BB0_2:
	ret;

}


// ===== COMPILED SASS (sm_100) =====

	.target	sm_100

	.elftype	@"ET_EXEC"


//--------------------- .note.nv.tkinfo           --------------------------
	.section	.note.nv.tkinfo,"",@"SHT_NOTE"
	.sectionflags	@"SHF_NOTE_NV_TKINFO"
	.tkinfo
        /*0018*/ 	.word	0x00000002
        /*0030*/ 	.string	""
        /*0030*/ 	.string	"ptxas"
        /*0030*/ 	.string	"Cuda compilation tools, release 13.0, V13.0.88"
        /*0030*/ 	.string	"Build cuda_13.0.r13.0/compiler.36424714_0"
        /*0030*/ 	.string	"-arch sm_100 -m 64 "



//--------------------- .note.nv.cuinfo           --------------------------
	.section	.note.nv.cuinfo,"",@"SHT_NOTE"
	.sectionflags	@"SHF_NOTE_NV_CUINFO"
        /*0018*/ 	.short	0x0002
        /*001a*/ 	.short	0x0064
        /*001c*/ 	.short	0x0082
	.zero		2


//--------------------- .nv.info                  --------------------------
	.section	.nv.info,"",@"SHT_CUDA_INFO"
	.align	4


	//----- nvinfo : EIATTR_REGCOUNT
	.align		4
        /*0000*/ 	.byte	0x04, 0x2f
        /*0002*/ 	.short	(.L_1 - .L_0)
	.align		4
.L_0:
        /*0004*/ 	.word	index@(_Z11relu_kernelPKfPfi)
        /*0008*/ 	.word	0x0000000a


	//----- nvinfo : EIATTR_FRAME_SIZE
	.align		4
.L_1:
        /*000c*/ 	.byte	0x04, 0x11
        /*000e*/ 	.short	(.L_3 - .L_2)
	.align		4
.L_2:
        /*0010*/ 	.word	index@(_Z11relu_kernelPKfPfi)
        /*0014*/ 	.word	0x00000000


	//----- nvinfo : EIATTR_MIN_STACK_SIZE
	.align		4
.L_3:
        /*0018*/ 	.byte	0x04, 0x12
        /*001a*/ 	.short	(.L_5 - .L_4)
	.align		4
.L_4:
        /*001c*/ 	.word	index@(_Z11relu_kernelPKfPfi)
        /*0020*/ 	.word	0x00000000
.L_5:


//--------------------- .nv.compat                --------------------------
	.section	.nv.compat,"",@"SHT_CUDA_COMPAT_INFO"
	.align	4
        /*0000*/ 	.byte	0x02, 0x09, 0x00, 0x00, 0x02, 0x02, 0x01, 0x00, 0x02, 0x05, 0x05, 0x00, 0x03, 0x07, 0x01, 0x01
        /*0010*/ 	.byte	0x02, 0x03, 0x00, 0x00, 0x02, 0x06, 0x01, 0x00, 0x04, 0x0b, 0x08, 0x00, 0x09, 0x00, 0x00, 0x00
        /*0020*/ 	.byte	0x00, 0x00, 0x00, 0x00


//--------------------- .nv.info._Z11relu_kernelPKfPfi --------------------------
	.section	.nv.info._Z11relu_kernelPKfPfi,"",@"SHT_CUDA_INFO"
	.sectionflags	@""
	.align	4


	//----- nvinfo : EIATTR_CUDA_API_VERSION
	.align		4
        /*0000*/ 	.byte	0x04, 0x37
        /*0002*/ 	.short	(.L_7 - .L_6)
.L_6:
        /*0004*/ 	.word	0x00000082


	//----- nvinfo : EIATTR_KPARAM_INFO
	.align		4
.L_7:
        /*0008*/ 	.byte	0x04, 0x17
        /*000a*/ 	.short	(.L_9 - .L_8)
.L_8:
        /*000c*/ 	.word	0x00000000
        /*0010*/ 	.short	0x0002
        /*0012*/ 	.short	0x0010
        /*0014*/ 	.byte	0x00, 0xf0, 0x11, 0x00


	//----- nvinfo : EIATTR_KPARAM_INFO
	.align		4
.L_9:
        /*0018*/ 	.byte	0x04, 0x17
        /*001a*/ 	.short	(.L_11 - .L_10)
.L_10:
        /*001c*/ 	.word	0x00000000
        /*0020*/ 	.short	0x0001
        /*0022*/ 	.short	0x0008
        /*0024*/ 	.byte	0x00, 0xf5, 0x21, 0x00


	//----- nvinfo : EIATTR_KPARAM_INFO
	.align		4
.L_11:
        /*0028*/ 	.byte	0x04, 0x17
        /*002a*/ 	.short	(.L_13 - .L_12)
.L_12:
        /*002c*/ 	.word	0x00000000
        /*0030*/ 	.short	0x0000
        /*0032*/ 	.short	0x0000
        /*0034*/ 	.byte	0x00, 0xf5, 0x21, 0x00


	//----- nvinfo : EIATTR_SPARSE_MMA_MASK
	.align		4
.L_13:
        /*0038*/ 	.byte	0x03, 0x50
        /*003a*/ 	.short	0x0000


	//----- nvinfo : EIATTR_MAXREG_COUNT
	.align		4
        /*003c*/ 	.byte	0x03, 0x1b
        /*003e*/ 	.short	0x00ff


	//----- nvinfo : EIATTR_MERCURY_ISA_VERSION
	.align		4
        /*0040*/ 	.byte	0x03, 0x5f
        /*0042*/ 	.short	0x0101


	//----- nvinfo : EIATTR_VRC_CTA_INIT_COUNT
	.align		4
        /*0044*/ 	.byte	0x02, 0x4a
	.zero		1
	.zero		1


	//----- nvinfo : EIATTR_EXIT_INSTR_OFFSETS
	.align		4
        /*0048*/ 	.byte	0x04, 0x1c
        /*004a*/ 	.short	(.L_15 - .L_14)


	//   ....[0]....
.L_14:
        /*004c*/ 	.word	0x00000070


	//   ....[1]....
        /*0050*/ 	.word	0x00000110


	//----- nvinfo : EIATTR_CBANK_PARAM_SIZE
	.align		4
.L_15:
        /*0054*/ 	.byte	0x03, 0x19
        /*0056*/ 	.short	0x0014


	//----- nvinfo : EIATTR_PARAM_CBANK
	.align		4
        /*0058*/ 	.byte	0x04, 0x0a
        /*005a*/ 	.short	(.L_17 - .L_16)
	.align		4
.L_16:
        /*005c*/ 	.word	index@(.nv.constant0._Z11relu_kernelPKfPfi)
        /*0060*/ 	.short	0x0380
        /*0062*/ 	.short	0x0014


	//----- nvinfo : EIATTR_SW_WAR
	.align		4
.L_17:
        /*0064*/ 	.byte	0x04, 0x36
        /*0066*/ 	.short	(.L_19 - .L_18)
.L_18:
        /*0068*/ 	.word	0x00000008
.L_19:


//--------------------- .nv.callgraph             --------------------------
	.section	.nv.callgraph,"",@"SHT_CUDA_CALLGRAPH"
	.align	4
	.sectionentsize	8
	.align		4
        /*0000*/ 	.word	0x00000000
	.align		4
        /*0004*/ 	.word	0xffffffff
	.align		4
        /*0008*/ 	.word	0x00000000
	.align		4
        /*000c*/ 	.word	0xfffffffe
	.align		4
        /*0010*/ 	.word	0x00000000
	.align		4
        /*0014*/ 	.word	0xfffffffd
	.align		4
        /*0018*/ 	.word	0x00000000
	.align		4
        /*001c*/ 	.word	0xfffffffc


//--------------------- .text._Z11relu_kernelPKfPfi --------------------------
	.section	.text._Z11relu_kernelPKfPfi,"ax",@progbits
	.align	128
        .global         _Z11relu_kernelPKfPfi
        .type           _Z11relu_kernelPKfPfi,@function
        .size           _Z11relu_kernelPKfPfi,(.L_x_1 - _Z11relu_kernelPKfPfi)
        .other          _Z11relu_kernelPKfPfi,@"STO_CUDA_ENTRY STV_DEFAULT"
_Z11relu_kernelPKfPfi:
.text._Z11relu_kernelPKfPfi:
[----:B------:R-:W-:Y:S01]  /*0000*/  LDC R1, c[0x0][0x37c] ;  /* 0x0000df00ff017b82 */ /* 0x000fe20000000800 */
[----:B------:R-:W0:Y:S01]  /*0010*/  S2R R7, SR_TID.X ;  /* 0x0000000000077919 */ /* 0x000e220000002100 */
[----:B------:R-:W0:Y:S01]  /*0020*/  LDCU UR4, c[0x0][0x360] ;  /* 0x00006c00ff0477ac */ /* 0x000e220008000800 */
[----:B------:R-:W0:Y:S01]  /*0030*/  S2R R0, SR_CTAID.X ;  /* 0x0000000000007919 */ /* 0x000e220000002500 */
[----:B------:R-:W1:Y:S01]  /*0040*/  LDCU UR5, c[0x0][0x390] ;  /* 0x00007200ff0577ac */ /* 0x000e620008000800 */
[----:B0-----:R-:W-:-:S05]  /*0050*/  IMAD R7, R0, UR4, R7 ;  /* 0x0000000400077c24 */ /* 0x001fca000f8e0207 */
[----:B-1----:R-:W-:-:S13]  /*0060*/  ISETP.GE.AND P0, PT, R7, UR5, PT ;  /* 0x0000000507007c0c */ /* 0x002fda000bf06270 */
[----:B------:R-:W-:Y:S05]  /*0070*/  @P0 EXIT ;  /* 0x000000000000094d */ /* 0x000fea0003800000 */
[----:B------:R-:W0:Y:S01]  /*0080*/  LDC.64 R2, c[0x0][0x380] ;  /* 0x0000e000ff027b82 */ /* 0x000e220000000a00 */
[----:B------:R-:W1:Y:S07]  /*0090*/  LDCU.64 UR4, c[0x0][0x358] ;  /* 0x00006b00ff0477ac */ /* 0x000e6e0008000a00 */
[----:B------:R-:W2:Y:S01]  /*00a0*/  LDC.64 R4, c[0x0][0x388] ;  /* 0x0000e200ff047b82 */ /* 0x000ea20000000a00 */
[----:B0-----:R-:W-:-:S06]  /*00b0*/  IMAD.WIDE R2, R7, 0x4, R2 ;  /* 0x0000000407027825 */ /* 0x001fcc00078e0202 */
[----:B-1----:R-:W3:Y:S01]  /*00c0*/  LDG.E R2, desc[UR4][R2.64] ;  /* 0x0000000402027981 */ /* 0x002ee2000c1e1900 */
[----:B--2---:R-:W-:Y:S01]  /*00d0*/  IMAD.WIDE R4, R7, 0x4, R4 ;  /* 0x0000000407047825 */ /* 0x004fe200078e0204 */
[----:B---3--:R-:W-:-:S04]  /*00e0*/  FSETP.GEU.AND P0, PT, R2, RZ, PT ;  /* 0x000000ff0200720b */ /* 0x008fc80003f0e000 */
[----:B------:R-:W-:-:S05]  /*00f0*/  FSEL R7, R2, RZ, P0 ;  /* 0x000000ff02077208 */ /* 0x000fca0000000000 */
[----:B------:R-:W-:Y:S01]  /*0100*/  STG.E desc[UR4][R4.64], R7 ;  /* 0x0000000704007986 */ /* 0x000fe2000c101904 */
[----:B------:R-:W-:Y:S05]  /*0110*/  EXIT ;  /* 0x000000000000794d */ /* 0x000fea0003800000 */
.L_x_0:
[----:B------:R-:W-:-:S00]  /*0120*/  BRA `(.L_x_0) ;  /* 0xfffffffc00fc7947 */ /* 0x000fc0000383ffff */
[----:B------:R-:W-:-:S00]  /*0130*/  NOP ;  /* 0x0000000000007918 */ /* 0x000fc00000000000 */
        /* <DEDUP_REMOVED lines=12> */
.L_x_1:


//--------------------- .nv.shared.reserved.0     --------------------------
	.section	.nv.shared.reserved.0,"aw",@nobits
	.weak		__nv_reservedSMEM_offset_0_alias
	.size		__nv_reservedSMEM_offset_0_alias, 0, 64
	.other		__nv_reservedSMEM_offset_0_alias,@"STO_CUDA_RESERVED_SHARED STV_DEFAULT"
__nv_reservedSMEM_offset_0_alias:
	.zero		0
	.zero		64


//--------------------- .nv.constant0._Z11relu_kernelPKfPfi --------------------------
	.section	.nv.constant0._Z11relu_kernelPKfPfi,"a",@progbits
	.sectionflags	@""
	.align	4
.nv.constant0._Z11relu_kernelPKfPfi:
	.zero		916


//--------------------- SYMBOLS --------------------------

	.type		.nv.reservedSmem.offset0,@object
	.size		.nv.reservedSmem.offset0,0x4
